	.headerflags	@"EF_CUDA_TEXMODE_UNIFIED EF_CUDA_64BIT_ADDRESS EF_CUDA_ACCELERATORS EF_CUDA_SM90 EF_CUDA_VIRTUAL_SM(EF_CUDA_SM90)"
	.elftype	@"ET_EXEC"


//--------------------- .nv.info                  --------------------------
	.section	.nv.info,"",@"SHT_CUDA_INFO"
	.align	4


	//----- nvinfo : EIATTR_REGCOUNT
	.align		4
        /*0000*/ 	.byte	0x04, 0x2f
        /*0002*/ 	.short	(.L_2 - .L_1)
	.align		4
.L_1:
        /*0004*/ 	.word	index@(triton_red_fused__to_copy_add_mean_mul_pow_rsqrt_6)
        /*0008*/ 	.word	0x00000020


	//----- nvinfo : EIATTR_MIN_STACK_SIZE
	.align		4
.L_2:
        /*000c*/ 	.byte	0x04, 0x12
        /*000e*/ 	.short	(.L_4 - .L_3)
	.align		4
.L_3:
        /*0010*/ 	.word	index@(triton_red_fused__to_copy_add_mean_mul_pow_rsqrt_6)
        /*0014*/ 	.word	0x00000000


	//----- nvinfo : EIATTR_FRAME_SIZE
	.align		4
.L_4:
        /*0018*/ 	.byte	0x04, 0x11
        /*001a*/ 	.short	(.L_6 - .L_5)
	.align		4
.L_5:
        /*001c*/ 	.word	index@(triton_red_fused__to_copy_add_mean_mul_pow_rsqrt_6)
        /*0020*/ 	.word	0x00000000


	//----- nvinfo : EIATTR_MIN_STACK_SIZE
	.align		4
.L_6:
        /*0024*/ 	.byte	0x04, 0x12
        /*0026*/ 	.short	(.L_8 - .L_7)
	.align		4
.L_7:
        /*0028*/ 	.word	index@(triton_red_fused__to_copy_add_mean_mul_pow_rsqrt_6)
        /*002c*/ 	.word	0x00000000
.L_8:


//--------------------- .nv.info.triton_red_fused__to_copy_add_mean_mul_pow_rsqrt_6 --------------------------
	.section	.nv.info.triton_red_fused__to_copy_add_mean_mul_pow_rsqrt_6,"",@"SHT_CUDA_INFO"
	.sectionflags	@""
	.align	4


	//----- nvinfo : EIATTR_CUDA_API_VERSION
	.align		4
        /*0000*/ 	.byte	0x04, 0x37
        /*0002*/ 	.short	(.L_10 - .L_9)
.L_9:
        /*0004*/ 	.word	0x0000007c


	//----- nvinfo : EIATTR_KPARAM_INFO
	.align		4
.L_10:
        /*0008*/ 	.byte	0x04, 0x17
        /*000a*/ 	.short	(.L_12 - .L_11)
.L_11:
        /*000c*/ 	.word	0x00000000
        /*0010*/ 	.short	0x0007
        /*0012*/ 	.short	0x0030
        /*0014*/ 	.byte	0x00, 0xf4, 0x21, 0x00


	//----- nvinfo : EIATTR_KPARAM_INFO
	.align		4
.L_12:
        /*0018*/ 	.byte	0x04, 0x17
        /*001a*/ 	.short	(.L_14 - .L_13)
.L_13:
        /*001c*/ 	.word	0x00000000
        /*0020*/ 	.short	0x0006
        /*0022*/ 	.short	0x002c
        /*0024*/ 	.byte	0x00, 0xf0, 0x11, 0x00


	//----- nvinfo : EIATTR_KPARAM_INFO
	.align		4
.L_14:
        /*0028*/ 	.byte	0x04, 0x17
        /*002a*/ 	.short	(.L_16 - .L_15)
.L_15:
        /*002c*/ 	.word	0x00000000
        /*0030*/ 	.short	0x0005
        /*0032*/ 	.short	0x0028
        /*0034*/ 	.byte	0x00, 0xf0, 0x11, 0x00


	//----- nvinfo : EIATTR_KPARAM_INFO
	.align		4
.L_16:
        /*0038*/ 	.byte	0x04, 0x17
        /*003a*/ 	.short	(.L_18 - .L_17)
.L_17:
        /*003c*/ 	.word	0x00000000
        /*0040*/ 	.short	0x0004
        /*0042*/ 	.short	0x0020
        /*0044*/ 	.byte	0x00, 0xf4, 0x21, 0x00


	//----- nvinfo : EIATTR_KPARAM_INFO
	.align		4
.L_18:
        /*0048*/ 	.byte	0x04, 0x17
        /*004a*/ 	.short	(.L_20 - .L_19)
.L_19:
        /*004c*/ 	.word	0x00000000
        /*0050*/ 	.short	0x0003
        /*0052*/ 	.short	0x0018
        /*0054*/ 	.byte	0x00, 0xf4, 0x21, 0x00


	//----- nvinfo : EIATTR_KPARAM_INFO
	.align		4
.L_20:
        /*0058*/ 	.byte	0x04, 0x17
        /*005a*/ 	.short	(.L_22 - .L_21)
.L_21:
        /*005c*/ 	.word	0x00000000
        /*0060*/ 	.short	0x0002
        /*0062*/ 	.short	0x0010
        /*0064*/ 	.byte	0x00, 0xf4, 0x21, 0x00


	//----- nvinfo : EIATTR_KPARAM_INFO
	.align		4
.L_22:
        /*0068*/ 	.byte	0x04, 0x17
        /*006a*/ 	.short	(.L_24 - .L_23)
.L_23:
        /*006c*/ 	.word	0x00000000
        /*0070*/ 	.short	0x0001
        /*0072*/ 	.short	0x0008
        /*0074*/ 	.byte	0x00, 0xf4, 0x21, 0x00


	//----- nvinfo : EIATTR_KPARAM_INFO
	.align		4
.L_24:
        /*0078*/ 	.byte	0x04, 0x17
        /*007a*/ 	.short	(.L_26 - .L_25)
.L_25:
        /*007c*/ 	.word	0x00000000
        /*0080*/ 	.short	0x0000
        /*0082*/ 	.short	0x0000
        /*0084*/ 	.byte	0x00, 0xf4, 0x21, 0x00


	//----- nvinfo : EIATTR_SPARSE_MMA_MASK
	.align		4
.L_26:
        /*0088*/ 	.byte	0x03, 0x50
        /*008a*/ 	.short	0x0000


	//----- nvinfo : EIATTR_MAXREG_COUNT
	.align		4
        /*008c*/ 	.byte	0x03, 0x1b
        /*008e*/ 	.short	0x00ff


	//----- nvinfo : EIATTR_COOP_GROUP_MASK_REGIDS
	.align		4
        /*0090*/ 	.byte	0x04, 0x29
        /*0092*/ 	.short	(.L_28 - .L_27)


	//   ....[0]....
.L_27:
        /*0094*/ 	.word	0xffffffff


	//   ....[1]....
        /*0098*/ 	.word	0xffffffff


	//----- nvinfo : EIATTR_COOP_GROUP_INSTR_OFFSETS
	.align		4
.L_28:
        /*009c*/ 	.byte	0x04, 0x28
        /*009e*/ 	.short	(.L_30 - .L_29)


	//   ....[0]....
.L_29:
        /*00a0*/ 	.word	0x000011f0


	//   ....[1]....
        /*00a4*/ 	.word	0x00001270


	//----- nvinfo : EIATTR_EXIT_INSTR_OFFSETS
	.align		4
.L_30:
        /*00a8*/ 	.byte	0x04, 0x1c
        /*00aa*/ 	.short	(.L_32 - .L_31)


	//   ....[0]....
.L_31:
        /*00ac*/ 	.word	0x000015b0


	//----- nvinfo : EIATTR_REQNTID
	.align		4
.L_32:
        /*00b0*/ 	.byte	0x04, 0x10
        /*00b2*/ 	.short	(.L_34 - .L_33)
.L_33:
        /*00b4*/ 	.word	0x00000040
        /*00b8*/ 	.word	0x00000001
        /*00bc*/ 	.word	0x00000001


	//----- nvinfo : EIATTR_CRS_STACK_SIZE
	.align		4
.L_34:
        /*00c0*/ 	.byte	0x04, 0x1e
        /*00c2*/ 	.short	(.L_36 - .L_35)
.L_35:
        /*00c4*/ 	.word	0x00000000


	//----- nvinfo : EIATTR_CBANK_PARAM_SIZE
	.align		4
.L_36:
        /*00c8*/ 	.byte	0x03, 0x19
        /*00ca*/ 	.short	0x0038


	//----- nvinfo : EIATTR_PARAM_CBANK
	.align		4
        /*00cc*/ 	.byte	0x04, 0x0a
        /*00ce*/ 	.short	(.L_38 - .L_37)
	.align		4
.L_37:
        /*00d0*/ 	.word	index@(.nv.constant0.triton_red_fused__to_copy_add_mean_mul_pow_rsqrt_6)
        /*00d4*/ 	.short	0x0210
        /*00d6*/ 	.short	0x0038


	//----- nvinfo : EIATTR_SW_WAR
	.align		4
.L_38:
        /*00d8*/ 	.byte	0x04, 0x36
        /*00da*/ 	.short	(.L_40 - .L_39)
.L_39:
        /*00dc*/ 	.word	0x00000008
.L_40:


//--------------------- .nv.callgraph             --------------------------
	.section	.nv.callgraph,"",@"SHT_CUDA_CALLGRAPH"
	.align	4
	.sectionentsize	8
	.align		4
        /*0000*/ 	.word	0x00000000
	.align		4
        /*0004*/ 	.word	0xffffffff
	.align		4
        /*0008*/ 	.word	0x00000000
	.align		4
        /*000c*/ 	.word	0xfffffffe
	.align		4
        /*0010*/ 	.word	0x00000000
	.align		4
        /*0014*/ 	.word	0xfffffffd
	.align		4
        /*0018*/ 	.word	0x00000000
	.align		4
        /*001c*/ 	.word	0xfffffffc


//--------------------- .nv.constant4             --------------------------
	.section	.nv.constant4,"a",@progbits
	.align	8
	.align		8
.nv.constant4:
        /*0000*/ 	.dword	_$_str


//--------------------- .text.triton_red_fused__to_copy_add_mean_mul_pow_rsqrt_6 --------------------------
	.section	.text.triton_red_fused__to_copy_add_mean_mul_pow_rsqrt_6,"ax",@progbits
	.sectionflags	@"SHF_BARRIERS=1"
	.align	128
        .global         triton_red_fused__to_copy_add_mean_mul_pow_rsqrt_6
        .type           triton_red_fused__to_copy_add_mean_mul_pow_rsqrt_6,@function
        .size           triton_red_fused__to_copy_add_mean_mul_pow_rsqrt_6,(.L_x_4 - triton_red_fused__to_copy_add_mean_mul_pow_rsqrt_6)
        .other          triton_red_fused__to_copy_add_mean_mul_pow_rsqrt_6,@"STO_CUDA_ENTRY STV_DEFAULT"
triton_red_fused__to_copy_add_mean_mul_pow_rsqrt_6:
.text.triton_red_fused__to_copy_add_mean_mul_pow_rsqrt_6:
[----:B------:R-:W0:Y:S02]  /*0000*/  LDC R1, c[0x0][0x28] ;  /* 0x00000a00ff017b82 */ /* 0x000e240000000800 */
[----:B------:R-:W1:Y:S01]  /*0010*/  S2R R0, SR_TID.X ;  /* 0x0000000000007919 */ /* 0x000e620000002100 */
[----:B------:R-:W-:Y:S01]  /*0020*/  ULDC UR8, c[0x0][0x238] ;  /* 0x00008e0000087ab9 */ /* 0x000fe20000000800 */
[----:B------:R-:W-:Y:S01]  /*0030*/  ULDC.64 UR6, c[0x0][0x208] ;  /* 0x0000820000067ab9 */ /* 0x000fe20000000a00 */
[----:B------:R-:W2:Y:S01]  /*0040*/  S2R R5, SR_CTAID.X ;  /* 0x0000000000057919 */ /* 0x000ea20000002500 */
[----:B-1----:R-:W-:Y:S02]  /*0050*/  SHF.R.U32.HI R2, RZ, 0x2, R0 ;  /* 0x00000002ff027819 */ /* 0x002fe40000011600 */
[----:B------:R-:W-:Y:S02]  /*0060*/  SHF.L.U32 R3, R0, 0x1, RZ ;  /* 0x0000000100037819 */ /* 0x000fe400000006ff */
[----:B--2---:R-:W-:Y:S02]  /*0070*/  SHF.L.U32 R5, R5, 0x4, RZ ;  /* 0x0000000405057819 */ /* 0x004fe400000006ff */
[----:B------:R-:W-:-:S02]  /*0080*/  SGXT.U32 R2, R2, 0x4 ;  /* 0x000000040202781a */ /* 0x000fc40000000000 */
[----:B------:R-:W-:Y:S02]  /*0090*/  LOP3.LUT R7, R3, 0x6, RZ, 0xc0, !PT ;  /* 0x0000000603077812 */ /* 0x000fe400078ec0ff */
[----:B------:R-:W-:Y:S02]  /*00a0*/  LOP3.LUT R4, R2, R5, RZ, 0xfc, !PT ;  /* 0x0000000502047212 */ /* 0x000fe400078efcff */
[----:B------:R-:W-:Y:S02]  /*00b0*/  LOP3.LUT R3, R0, 0xf, RZ, 0xc0, !PT ;  /* 0x0000000f00037812 */ /* 0x000fe400078ec0ff */
[C---:B------:R-:W-:Y:S02]  /*00c0*/  ISETP.GE.AND P1, PT, R4.reuse, UR8, PT ;  /* 0x0000000804007c0c */ /* 0x040fe4000bf26270 */
[----:B------:R-:W-:Y:S02]  /*00d0*/  LEA R4, R4, R7, 0xc ;  /* 0x0000000704047211 */ /* 0x000fe400078e60ff */
[----:B------:R-:W-:-:S09]  /*00e0*/  LOP3.LUT R5, R5, 0xf, R0, 0xf8, !PT ;  /* 0x0000000f05057812 */ /* 0x000fd200078ef800 */
[----:B------:R-:W-:Y:S01]  /*00f0*/  @P1 MOV R6, RZ ;  /* 0x000000ff00061202 */ /* 0x000fe20000000f00 */
[----:B------:R-:W-:Y:S06]  /*0100*/  @P1 BRA `(.L_x_0) ;  /* 0x0000001000341947 */ /* 0x000fec0003800000 */
[----:B------:R-:W1:Y:S01]  /*0110*/  LDC.64 R12, c[0x0][0x218] ;  /* 0x00008600ff0c7b82 */ /* 0x000e620000000a00 */
[----:B------:R-:W-:-:S07]  /*0120*/  IADD3 R19, R4, 0x8, RZ ;  /* 0x0000000804137810 */ /* 0x000fce0007ffe0ff */
[----:B------:R-:W2:Y:S01]  /*0130*/  LDC.64 R14, c[0x0][0x220] ;  /* 0x00008800ff0e7b82 */ /* 0x000ea20000000a00 */
[----:B-1----:R-:W-:-:S04]  /*0140*/  IMAD.WIDE R8, R4, 0x2, R12 ;  /* 0x0000000204087825 */ /* 0x002fc800078e020c */
[C---:B------:R-:W-:Y:S02]  /*0150*/  IMAD.WIDE R16, R19.reuse, 0x2, R12 ;  /* 0x0000000213107825 */ /* 0x040fe400078e020c */
[----:B------:R-:W3:Y:S02]  /*0160*/  LDG.E.EL R8, desc[UR6][R8.64] ;  /* 0x0000000608087981 */ /* 0x000ee4000c2e1900 */
[--C-:B--2---:R-:W-:Y:S02]  /*0170*/  IMAD.WIDE R10, R4, 0x2, R14.reuse ;  /* 0x00000002040a7825 */ /* 0x104fe400078e020e */
[----:B------:R-:W2:Y:S04]  /*0180*/  LDG.E.EL R16, desc[UR6][R16.64] ;  /* 0x0000000610107981 */ /* 0x000ea8000c2e1900 */
[----:B------:R-:W4:Y:S01]  /*0190*/  LDG.E.EL R10, desc[UR6][R10.64] ;  /* 0x000000060a0a7981 */ /* 0x000f22000c2e1900 */
[----:B------:R-:W-:-:S06]  /*01a0*/  IMAD.WIDE R18, R19, 0x2, R14 ;  /* 0x0000000213127825 */ /* 0x000fcc00078e020e */
[----:B------:R-:W5:Y:S01]  /*01b0*/  LDG.E.EL R18, desc[UR6][R18.64] ;  /* 0x0000000612127981 */ /* 0x000f62000c2e1900 */
[----:B---3--:R-:W-:Y:S02]  /*01c0*/  HADD2.F32 R6, -RZ, R8.H0_H0 ;  /* 0x20000008ff067230 */ /* 0x008fe40000004100 */
[----:B----4-:R-:W-:Y:S02]  /*01d0*/  HADD2.F32 R7, -RZ, R10.H0_H0 ;  /* 0x2000000aff077230 */ /* 0x010fe40000004100 */
[----:B------:R-:W-:-:S03]  /*01e0*/  HADD2.F32 R20, -RZ, R10.H1_H1 ;  /* 0x3000000aff147230 */ /* 0x000fc60000004100 */
[----:B------:R-:W-:Y:S01]  /*01f0*/  FADD R6, R6, R7 ;  /* 0x0000000706067221 */ /* 0x000fe20000000000 */
[----:B------:R-:W-:Y:S02]  /*0200*/  HADD2.F32 R7, -RZ, R8.H1_H1 ;  /* 0x30000008ff077230 */ /* 0x000fe40000004100 */
[----:B--2---:R-:W-:Y:S02]  /*0210*/  HADD2.F32 R8, -RZ, R16.H0_H0 ;  /* 0x20000010ff087230 */ /* 0x004fe40000004100 */
[----:B-----5:R-:W-:Y:S02]  /*0220*/  HADD2.F32 R11, -RZ, R18.H0_H0 ;  /* 0x20000012ff0b7230 */ /* 0x020fe40000004100 */
[----:B------:R-:W-:Y:S01]  /*0230*/  FADD R7, R7, R20 ;  /* 0x0000001407077221 */ /* 0x000fe20000000000 */
[----:B------:R-:W-:Y:S02]  /*0240*/  HADD2.F32 R9, -RZ, R16.H1_H1 ;  /* 0x30000010ff097230 */ /* 0x000fe40000004100 */
[----:B------:R-:W-:-:S02]  /*0250*/  HADD2.F32 R10, -RZ, R18.H1_H1 ;  /* 0x30000012ff0a7230 */ /* 0x000fc40000004100 */
[----:B------:R-:W-:Y:S01]  /*0260*/  FADD R11, R8, R11 ;  /* 0x0000000b080b7221 */ /* 0x000fe20000000000 */
[----:B------:R-:W-:Y:S01]  /*0270*/  FFMA R6, R6, R6, RZ ;  /* 0x0000000606067223 */ /* 0x000fe200000000ff */
[----:B------:R-:W-:Y:S01]  /*0280*/  FFMA R7, R7, R7, RZ ;  /* 0x0000000707077223 */ /* 0x000fe200000000ff */
[----:B------:R-:W-:Y:S01]  /*0290*/  FADD R10, R9, R10 ;  /* 0x0000000a090a7221 */ /* 0x000fe20000000000 */
[----:B------:R-:W-:Y:S01]  /*02a0*/  HFMA2.MMA R9, -RZ, RZ, 0, 4.76837158203125e-07 ;  /* 0x00000008ff097435 */ /* 0x000fe200000001ff */
[----:B------:R-:W-:Y:S02]  /*02b0*/  FFMA R25, R11, R11, R6 ;  /* 0x0000000b0b197223 */ /* 0x000fe40000000006 */
[----:B------:R-:W-:-:S08]  /*02c0*/  FFMA R6, R10, R10, R7 ;  /* 0x0000000a0a067223 */ /* 0x000fd00000000007 */
.L_x_1:
[----:B------:R-:W-:-:S04]  /*02d0*/  IADD3 R7, R9, 0x8, RZ ;  /* 0x0000000809077810 */ /* 0x000fc80007ffe0ff */
[----:B------:R-:W-:-:S05]  /*02e0*/  LOP3.LUT R7, R4, R7, RZ, 0xfc, !PT ;  /* 0x0000000704077212 */ /* 0x000fca00078efcff */
[----:B------:R-:W-:-:S04]  /*02f0*/  IMAD.WIDE R26, R7, 0x2, R14 ;  /* 0x00000002071a7825 */ /* 0x000fc800078e020e */
[----:B------:R-:W-:Y:S02]  /*0300*/  IMAD.WIDE R16, R7, 0x2, R12 ;  /* 0x0000000207107825 */ /* 0x000fe400078e020c */
[----:B------:R-:W2:Y:S04]  /*0310*/  LDG.E.EL R26, desc[UR6][R26.64] ;  /* 0x000000061a1a7981 */ /* 0x000ea8000c2e1900 */
[----:B------:R1:W3:Y:S01]  /*0320*/  LDG.E.EL R8, desc[UR6][R16.64] ;  /* 0x0000000610087981 */ /* 0x0002e2000c2e1900 */
[----:B------:R-:W-:-:S04]  /*0330*/  IADD3 R7, R9, 0x10, RZ ;  /* 0x0000001009077810 */ /* 0x000fc80007ffe0ff */
[----:B------:R-:W-:-:S05]  /*0340*/  LOP3.LUT R7, R4, R7, RZ, 0xfc, !PT ;  /* 0x0000000704077212 */ /* 0x000fca00078efcff */
[----:B------:R-:W-:-:S04]  /*0350*/  IMAD.WIDE R22, R7, 0x2, R12 ;  /* 0x0000000207167825 */ /* 0x000fc800078e020c */
[----:B------:R-:W-:Y:S01]  /*0360*/  IMAD.WIDE R20, R7, 0x2, R14 ;  /* 0x0000000207147825 */ /* 0x000fe200078e020e */
[----:B------:R-:W4:Y:S04]  /*0370*/  LDG.E.EL R10, desc[UR6][R22.64] ;  /* 0x00000006160a7981 */ /* 0x000f28000c2e1900 */
[----:B------:R-:W5:Y:S01]  /*0380*/  LDG.E.EL R24, desc[UR6][R20.64] ;  /* 0x0000000614187981 */ /* 0x000f62000c2e1900 */
[----:B------:R-:W-:-:S04]  /*0390*/  IADD3 R7, R9, 0x18, RZ ;  /* 0x0000001809077810 */ /* 0x000fc80007ffe0ff */
[----:B------:R-:W-:-:S05]  /*03a0*/  LOP3.LUT R7, R4, R7, RZ, 0xfc, !PT ;  /* 0x0000000704077212 */ /* 0x000fca00078efcff */
[----:B------:R-:W-:-:S04]  /*03b0*/  IMAD.WIDE R18, R7, 0x2, R12 ;  /* 0x0000000207127825 */ /* 0x000fc800078e020c */
[----:B-1----:R-:W-:Y:S01]  /*03c0*/  IMAD.WIDE R16, R7, 0x2, R14 ;  /* 0x0000000207107825 */ /* 0x002fe200078e020e */
[----:B------:R-:W-:Y:S01]  /*03d0*/  IADD3 R29, R9, 0x20, RZ ;  /* 0x00000020091d7810 */ /* 0x000fe20007ffe0ff */
[----:B------:R1:W5:Y:S04]  /*03e0*/  LDG.E.EL R11, desc[UR6][R18.64] ;  /* 0x00000006120b7981 */ /* 0x000368000c2e1900 */
[----:B------:R1:W5:Y:S01]  /*03f0*/  LDG.E.EL R7, desc[UR6][R16.64] ;  /* 0x0000000610077981 */ /* 0x000362000c2e1900 */
[----:B------:R-:W-:-:S05]  /*0400*/  LOP3.LUT R29, R4, R29, RZ, 0xfc, !PT ;  /* 0x0000001d041d7212 */ /* 0x000fca00078efcff */
[----:B-1----:R-:W-:-:S04]  /*0410*/  IMAD.WIDE R18, R29, 0x2, R14 ;  /* 0x000000021d127825 */ /* 0x002fc800078e020e */
[----:B0-----:R-:W-:Y:S01]  /*0420*/  IMAD.WIDE R16, R29, 0x2, R12 ;  /* 0x000000021d107825 */ /* 0x001fe200078e020c */
[----:B------:R-:W5:Y:S04]  /*0430*/  LDG.E.EL R28, desc[UR6][R18.64] ;  /* 0x00000006121c7981 */ /* 0x000f68000c2e1900 */
[----:B------:R0:W5:Y:S01]  /*0440*/  LDG.E.EL R27, desc[UR6][R16.64] ;  /* 0x00000006101b7981 */ /* 0x000162000c2e1900 */
[----:B------:R-:W-:-:S04]  /*0450*/  IADD3 R21, R9, 0x28, RZ ;  /* 0x0000002809157810 */ /* 0x000fc80007ffe0ff */
[----:B------:R-:W-:Y:S02]  /*0460*/  LOP3.LUT R23, R4, R21, RZ, 0xfc, !PT ;  /* 0x0000001504177212 */ /* 0x000fe400078efcff */
[----:B0-----:R-:W-:-:S03]  /*0470*/  IADD3 R17, R9, 0x30, RZ ;  /* 0x0000003009117810 */ /* 0x001fc60007ffe0ff */
[----:B------:R-:W-:-:S04]  /*0480*/  IMAD.WIDE R20, R23, 0x2, R12 ;  /* 0x0000000217147825 */ /* 0x000fc800078e020c */
[----:B------:R-:W-:Y:S01]  /*0490*/  IMAD.WIDE R22, R23, 0x2, R14 ;  /* 0x0000000217167825 */ /* 0x000fe200078e020e */
[----:B------:R-:W-:Y:S01]  /*04a0*/  LOP3.LUT R17, R4, R17, RZ, 0xfc, !PT ;  /* 0x0000001104117212 */ /* 0x000fe200078efcff */
[----:B------:R0:W5:Y:S04]  /*04b0*/  LDG.E.EL R20, desc[UR6][R20.64] ;  /* 0x0000000614147981 */ /* 0x000168000c2e1900 */
[----:B------:R-:W5:Y:S01]  /*04c0*/  LDG.E.EL R22, desc[UR6][R22.64] ;  /* 0x0000000616167981 */ /* 0x000f62000c2e1900 */
[----:B------:R-:W-:-:S04]  /*04d0*/  IMAD.WIDE R18, R17, 0x2, R12 ;  /* 0x0000000211127825 */ /* 0x000fc800078e020c */
[----:B--2---:R-:W-:Y:S02]  /*04e0*/  HADD2.F32 R16, -RZ, R26.H0_H0 ;  /* 0x2000001aff107230 */ /* 0x004fe40000004100 */
[----:B---3--:R-:W-:Y:S02]  /*04f0*/  HADD2.F32 R29, -RZ, R8.H0_H0 ;  /* 0x20000008ff1d7230 */ /* 0x008fe40000004100 */
[----:B------:R-:W-:-:S03]  /*0500*/  HADD2.F32 R26, -RZ, R26.H1_H1 ;  /* 0x3000001aff1a7230 */ /* 0x000fc60000004100 */
[----:B0-----:R-:W-:Y:S01]  /*0510*/  FADD R21, R29, R16 ;  /* 0x000000101d157221 */ /* 0x001fe20000000000 */
[----:B------:R-:W-:Y:S01]  /*0520*/  IMAD.WIDE R16, R17, 0x2, R14 ;  /* 0x0000000211107825 */ /* 0x000fe200078e020e */
[----:B------:R0:W2:Y:S03]  /*0530*/  LDG.E.EL R29, desc[UR6][R18.64] ;  /* 0x00000006121d7981 */ /* 0x0000a6000c2e1900 */
[----:B0-----:R-:W-:Y:S02]  /*0540*/  HADD2.F32 R18, -RZ, R8.H1_H1 ;  /* 0x30000008ff127230 */ /* 0x001fe40000004100 */
[----:B------:R5:W3:Y:S03]  /*0550*/  LDG.E.EL R8, desc[UR6][R16.64] ;  /* 0x0000000610087981 */ /* 0x000ae6000c2e1900 */
[----:B------:R-:W-:Y:S01]  /*0560*/  FADD R23, R18, R26 ;  /* 0x0000001a12177221 */ /* 0x000fe20000000000 */
[----:B------:R-:W-:Y:S01]  /*0570*/  IADD3 R26, R9, 0x38, RZ ;  /* 0x00000038091a7810 */ /* 0x000fe20007ffe0ff */
[----:B------:R-:W-:-:S03]  /*0580*/  FFMA R25, R21, R21, R25 ;  /* 0x0000001515197223 */ /* 0x000fc60000000019 */
[----:B------:R-:W-:Y:S01]  /*0590*/  LOP3.LUT R21, R4, R26, RZ, 0xfc, !PT ;  /* 0x0000001a04157212 */ /* 0x000fe200078efcff */
[----:B----4-:R-:W-:Y:S02]  /*05a0*/  HADD2.F32 R26, -RZ, R10.H0_H0 ;  /* 0x2000000aff1a7230 */ /* 0x010fe40000004100 */
[----:B-----5:R-:W-:Y:S02]  /*05b0*/  HADD2.F32 R17, -RZ, R24.H0_H0 ;  /* 0x20000018ff117230 */ /* 0x020fe40000004100 */
[----:B------:R-:W-:-:S04]  /*05c0*/  IMAD.WIDE R18, R21, 0x2, R12 ;  /* 0x0000000215127825 */ /* 0x000fc800078e020c */
[----:B------:R-:W-:Y:S01]  /*05d0*/  FADD R26, R26, R17 ;  /* 0x000000111a1a7221 */ /* 0x000fe20000000000 */
[----:B------:R-:W-:Y:S01]  /*05e0*/  IMAD.WIDE R16, R21, 0x2, R14 ;  /* 0x0000000215107825 */ /* 0x000fe200078e020e */
[----:B------:R-:W4:Y:S04]  /*05f0*/  LDG.E.EL R18, desc[UR6][R18.64] ;  /* 0x0000000612127981 */ /* 0x000f28000c2e1900 */
[----:B------:R0:W5:Y:S01]  /*0600*/  LDG.E.EL R21, desc[UR6][R16.64] ;  /* 0x0000000610157981 */ /* 0x000162000c2e1900 */
[----:B------:R-:W-:Y:S01]  /*0610*/  FFMA R6, R23, R23, R6 ;  /* 0x0000001717067223 */ /* 0x000fe20000000006 */
[----:B------:R-:W-:Y:S02]  /*0620*/  HADD2.F32 R10, -RZ, R10.H1_H1 ;  /* 0x3000000aff0a7230 */ /* 0x000fe40000004100 */
[----:B------:R-:W-:-:S02]  /*0630*/  HADD2.F32 R23, -RZ, R24.H1_H1 ;  /* 0x30000018ff177230 */ /* 0x000fc40000004100 */
[----:B------:R-:W-:-:S03]  /*0640*/  HADD2.F32 R24, -RZ, R11.H0_H0 ;  /* 0x2000000bff187230 */ /* 0x000fc60000004100 */
[----:B------:R-:W-:Y:S01]  /*0650*/  FADD R10, R10, R23 ;  /* 0x000000170a0a7221 */ /* 0x000fe20000000000 */
[----:B------:R-:W-:Y:S01]  /*0660*/  FFMA R23, R26, R26, R25 ;  /* 0x0000001a1a177223 */ /* 0x000fe20000000019 */
[----:B------:R-:W-:Y:S02]  /*0670*/  HADD2.F32 R11, -RZ, R11.H1_H1 ;  /* 0x3000000bff0b7230 */ /* 0x000fe40000004100 */
[----:B------:R-:W-:Y:S02]  /*0680*/  HADD2.F32 R26, -RZ, R7.H1_H1 ;  /* 0x30000007ff1a7230 */ /* 0x000fe40000004100 */
[----:B------:R-:W-:Y:S01]  /*0690*/  FFMA R6, R10, R10, R6 ;  /* 0x0000000a0a067223 */ /* 0x000fe20000000006 */
[----:B------:R-:W-:Y:S01]  /*06a0*/  HADD2.F32 R25, -RZ, R7.H0_H0 ;  /* 0x20000007ff197230 */ /* 0x000fe20000004100 */
[----:B0-----:R-:W-:Y:S01]  /*06b0*/  IADD3 R17, R9, 0x40, RZ ;  /* 0x0000004009117810 */ /* 0x001fe20007ffe0ff */
[----:B------:R-:W-:-:S03]  /*06c0*/  FADD R11, R11, R26 ;  /* 0x0000001a0b0b7221 */ /* 0x000fc60000000000 */
[----:B------:R-:W-:Y:S01]  /*06d0*/  FADD R24, R24, R25 ;  /* 0x0000001918187221 */ /* 0x000fe20000000000 */
[----:B------:R-:W-:Y:S01]  /*06e0*/  LOP3.LUT R17, R4, R17, RZ, 0xfc, !PT ;  /* 0x0000001104117212 */ /* 0x000fe200078efcff */
[----:B------:R-:W-:Y:S01]  /*06f0*/  FFMA R19, R11, R11, R6 ;  /* 0x0000000b0b137223 */ /* 0x000fe20000000006 */
[----:B------:R-:W-:Y:S01]  /*0700*/  IADD3 R11, R9, 0x48, RZ ;  /* 0x00000048090b7810 */ /* 0x000fe20007ffe0ff */
[----:B------:R-:W-:Y:S02]  /*0710*/  HADD2.F32 R26, -RZ, R27.H0_H0 ;  /* 0x2000001bff1a7230 */ /* 0x000fe40000004100 */
[----:B------:R-:W-:Y:S01]  /*0720*/  FFMA R23, R24, R24, R23 ;  /* 0x0000001818177223 */ /* 0x000fe20000000017 */
[----:B------:R-:W-:Y:S01]  /*0730*/  HADD2.F32 R7, -RZ, R28.H0_H0 ;  /* 0x2000001cff077230 */ /* 0x000fe20000004100 */
[----:B------:R-:W-:Y:S01]  /*0740*/  LOP3.LUT R11, R4, R11, RZ, 0xfc, !PT ;  /* 0x0000000b040b7212 */ /* 0x000fe200078efcff */
[----:B------:R-:W-:-:S04]  /*0750*/  IMAD.WIDE R24, R17, 0x2, R12 ;  /* 0x0000000211187825 */ /* 0x000fc800078e020c */
[----:B------:R-:W-:-:S04]  /*0760*/  IMAD.WIDE R16, R17, 0x2, R14 ;  /* 0x0000000211107825 */ /* 0x000fc800078e020e */
[----:B------:R-:W-:Y:S01]  /*0770*/  FADD R26, R26, R7 ;  /* 0x000000071a1a7221 */ /* 0x000fe20000000000 */
[----:B------:R-:W5:Y:S01]  /*0780*/  LDG.E.EL R24, desc[UR6][R24.64] ;  /* 0x0000000618187981 */ /* 0x000f62000c2e1900 */
[----:B------:R-:W-:Y:S02]  /*0790*/  HADD2.F32 R27, -RZ, R27.H1_H1 ;  /* 0x3000001bff1b7230 */ /* 0x000fe40000004100 */
[----:B------:R-:W-:Y:S01]  /*07a0*/  HADD2.F32 R28, -RZ, R28.H1_H1 ;  /* 0x3000001cff1c7230 */ /* 0x000fe20000004100 */
[----:B------:R0:W5:Y:S01]  /*07b0*/  LDG.E.EL R16, desc[UR6][R16.64] ;  /* 0x0000000610107981 */ /* 0x000162000c2e1900 */
[----:B------:R-:W-:-:S04]  /*07c0*/  IMAD.WIDE R6, R11, 0x2, R12 ;  /* 0x000000020b067825 */ /* 0x000fc800078e020c */
[----:B------:R-:W-:Y:S01]  /*07d0*/  FFMA R23, R26, R26, R23 ;  /* 0x0000001a1a177223 */ /* 0x000fe20000000017 */
[----:B------:R-:W-:-:S04]  /*07e0*/  IMAD.WIDE R10, R11, 0x2, R14 ;  /* 0x000000020b0a7825 */ /* 0x000fc800078e020e */
[----:B0-----:R-:W-:Y:S02]  /*07f0*/  FADD R17, R27, R28 ;  /* 0x0000001c1b117221 */ /* 0x001fe40000000000 */
[----:B------:R0:W5:Y:S02]  /*0800*/  LDG.E.EL R27, desc[UR6][R6.64] ;  /* 0x00000006061b7981 */ /* 0x000164000c2e1900 */
[----:B------:R-:W-:Y:S02]  /*0810*/  FFMA R26, R17, R17, R19 ;  /* 0x00000011111a7223 */ /* 0x000fe40000000013 */
[----:B------:R1:W5:Y:S01]  /*0820*/  LDG.E.EL R28, desc[UR6][R10.64] ;  /* 0x000000060a1c7981 */ /* 0x000362000c2e1900 */
[----:B0-----:R-:W-:-:S04]  /*0830*/  IADD3 R7, R9, 0x50, RZ ;  /* 0x0000005009077810 */ /* 0x001fc80007ffe0ff */
[----:B------:R-:W-:Y:S01]  /*0840*/  LOP3.LUT R7, R4, R7, RZ, 0xfc, !PT ;  /* 0x0000000704077212 */ /* 0x000fe200078efcff */
[----:B------:R-:W-:Y:S02]  /*0850*/  HADD2.F32 R19, -RZ, R20.H0_H0 ;  /* 0x20000014ff137230 */ /* 0x000fe40000004100 */
[----:B------:R-:W-:Y:S02]  /*0860*/  HADD2.F32 R17, -RZ, R22.H0_H0 ;  /* 0x20000016ff117230 */ /* 0x000fe40000004100 */
[----:B-1----:R-:W-:-:S04]  /*0870*/  IMAD.WIDE R10, R7, 0x2, R12 ;  /* 0x00000002070a7825 */ /* 0x002fc800078e020c */
[----:B------:R-:W-:Y:S02]  /*0880*/  HADD2.F32 R20, -RZ, R20.H1_H1 ;  /* 0x30000014ff147230 */ /* 0x000fe40000004100 */
[----:B------:R-:W-:Y:S02]  /*0890*/  HADD2.F32 R25, -RZ, R22.H1_H1 ;  /* 0x30000016ff197230 */ /* 0x000fe40000004100 */
[----:B------:R-:W-:Y:S01]  /*08a0*/  FADD R22, R19, R17 ;  /* 0x0000001113167221 */ /* 0x000fe20000000000 */
[----:B------:R-:W-:Y:S01]  /*08b0*/  IMAD.WIDE R6, R7, 0x2, R14 ;  /* 0x0000000207067825 */ /* 0x000fe200078e020e */
[----:B------:R0:W5:Y:S03]  /*08c0*/  LDG.E.EL R17, desc[UR6][R10.64] ;  /* 0x000000060a117981 */ /* 0x000166000c2e1900 */
[----:B------:R-:W-:Y:S01]  /*08d0*/  FADD R20, R20, R25 ;  /* 0x0000001914147221 */ /* 0x000fe20000000000 */
[----:B------:R-:W-:Y:S01]  /*08e0*/  FFMA R25, R22, R22, R23 ;  /* 0x0000001616197223 */ /* 0x000fe20000000017 */
[----:B------:R1:W5:Y:S01]  /*08f0*/  LDG.E.EL R19, desc[UR6][R6.64] ;  /* 0x0000000606137981 */ /* 0x000362000c2e1900 */
[----:B0-----:R-:W-:-:S04]  /*0900*/  IADD3 R11, R9, 0x58, RZ ;  /* 0x00000058090b7810 */ /* 0x001fc80007ffe0ff */
[----:B------:R-:W-:Y:S01]  /*0910*/  LOP3.LUT R11, R4, R11, RZ, 0xfc, !PT ;  /* 0x0000000b040b7212 */ /* 0x000fe200078efcff */
[----:B------:R-:W-:Y:S01]  /*0920*/  FFMA R26, R20, R20, R26 ;  /* 0x00000014141a7223 */ /* 0x000fe2000000001a */
[----:B-1----:R-:W-:-:S04]  /*0930*/  IADD3 R7, R9, 0x60, RZ ;  /* 0x0000006009077810 */ /* 0x002fc80007ffe0ff */
[----:B------:R-:W-:Y:S01]  /*0940*/  LOP3.LUT R7, R4, R7, RZ, 0xfc, !PT ;  /* 0x0000000704077212 */ /* 0x000fe200078efcff */
[----:B--2---:R-:W-:Y:S02]  /*0950*/  HADD2.F32 R22, -RZ, R29.H0_H0 ;  /* 0x2000001dff167230 */ /* 0x004fe40000004100 */
[----:B---3--:R-:W-:-:S05]  /*0960*/  HADD2.F32 R23, -RZ, R8.H0_H0 ;  /* 0x20000008ff177230 */ /* 0x008fca0000004100 */
[----:B------:R-:W-:Y:S01]  /*0970*/  FADD R6, R22, R23 ;  /* 0x0000001716067221 */ /* 0x000fe20000000000 */
[----:B------:R-:W-:-:S04]  /*0980*/  IMAD.WIDE R22, R11, 0x2, R12 ;  /* 0x000000020b167825 */ /* 0x000fc800078e020c */
[----:B------:R-:W-:Y:S01]  /*0990*/  IMAD.WIDE R10, R11, 0x2, R14 ;  /* 0x000000020b0a7825 */ /* 0x000fe200078e020e */
[----:B------:R0:W2:Y:S03]  /*09a0*/  LDG.E.EL R20, desc[UR6][R22.64] ;  /* 0x0000000616147981 */ /* 0x0000a6000c2e1900 */
[----:B------:R-:W-:Y:S02]  /*09b0*/  HADD2.F32 R29, -RZ, R29.H1_H1 ;  /* 0x3000001dff1d7230 */ /* 0x000fe40000004100 */
[----:B------:R-:W-:Y:S01]  /*09c0*/  HADD2.F32 R8, -RZ, R8.H1_H1 ;  /* 0x30000008ff087230 */ /* 0x000fe20000004100 */
[----:B------:R1:W3:Y:S01]  /*09d0*/  LDG.E.EL R10, desc[UR6][R10.64] ;  /* 0x000000060a0a7981 */ /* 0x0002e2000c2e1900 */
[----:B------:R-:W-:Y:S01]  /*09e0*/  FFMA R25, R6, R6, R25 ;  /* 0x0000000606197223 */ /* 0x000fe20000000019 */
[----:B----4-:R-:W-:Y:S02]  /*09f0*/  HADD2.F32 R6, -RZ, R18.H0_H0 ;  /* 0x20000012ff067230 */ /* 0x010fe40000004100 */
[----:B------:R-:W-:Y:S01]  /*0a00*/  FADD R29, R29, R8 ;  /* 0x000000081d1d7221 */ /* 0x000fe20000000000 */
[----:B-----5:R-:W-:-:S03]  /*0a10*/  HADD2.F32 R8, -RZ, R21.H0_H0 ;  /* 0x20000015ff087230 */ /* 0x020fc60000004100 */
[----:B------:R-:W-:Y:S01]  /*0a20*/  FFMA R26, R29, R29, R26 ;  /* 0x0000001d1d1a7223 */ /* 0x000fe2000000001a */
[----:B0-----:R-:W-:-:S04]  /*0a30*/  IMAD.WIDE R22, R7, 0x2, R12 ;  /* 0x0000000207167825 */ /* 0x001fc800078e020c */
[----:B------:R-:W-:Y:S01]  /*0a40*/  FADD R29, R6, R8 ;  /* 0x00000008061d7221 */ /* 0x000fe20000000000 */
[----:B------:R-:W-:Y:S01]  /*0a50*/  IMAD.WIDE R6, R7, 0x2, R14 ;  /* 0x0000000207067825 */ /* 0x000fe200078e020e */
[----:B------:R0:W4:Y:S04]  /*0a60*/  LDG.E.EL R22, desc[UR6][R22.64] ;  /* 0x0000000616167981 */ /* 0x000128000c2e1900 */
[----:B------:R5:W4:Y:S01]  /*0a70*/  LDG.E.EL R8, desc[UR6][R6.64] ;  /* 0x0000000606087981 */ /* 0x000b22000c2e1900 */
[----:B-1----:R-:W-:Y:S02]  /*0a80*/  HADD2.F32 R11, -RZ, R18.H1_H1 ;  /* 0x30000012ff0b7230 */ /* 0x002fe40000004100 */
[----:B------:R-:W-:Y:S02]  /*0a90*/  HADD2.F32 R18, -RZ, R21.H1_H1 ;  /* 0x30000015ff127230 */ /* 0x000fe40000004100 */
[----:B------:R-:W-:-:S03]  /*0aa0*/  FFMA R25, R29, R29, R25 ;  /* 0x0000001d1d197223 */ /* 0x000fc60000000019 */
[----:B------:R-:W-:Y:S01]  /*0ab0*/  FADD R11, R11, R18 ;  /* 0x000000120b0b7221 */ /* 0x000fe20000000000 */
[----:B0-----:R-:W-:-:S03]  /*0ac0*/  IADD3 R23, R9, 0x68, RZ ;  /* 0x0000006809177810 */ /* 0x001fc60007ffe0ff */
[----:B------:R-:W-:Y:S01]  /*0ad0*/  FFMA R11, R11, R11, R26 ;  /* 0x0000000b0b0b7223 */ /* 0x000fe2000000001a */
[----:B------:R-:W-:Y:S02]  /*0ae0*/  HADD2.F32 R18, -RZ, R24.H0_H0 ;  /* 0x20000018ff127230 */ /* 0x000fe40000004100 */
[----:B------:R-:W-:Y:S02]  /*0af0*/  HADD2.F32 R24, -RZ, R24.H1_H1 ;  /* 0x30000018ff187230 */ /* 0x000fe40000004100 */
[----:B------:R-:W-:Y:S02]  /*0b00*/  HADD2.F32 R21, -RZ, R16.H0_H0 ;  /* 0x20000010ff157230 */ /* 0x000fe40000004100 */
[----:B------:R-:W-:-:S03]  /*0b10*/  HADD2.F32 R29, -RZ, R16.H1_H1 ;  /* 0x30000010ff1d7230 */ /* 0x000fc60000004100 */
[----:B------:R-:W-:Y:S02]  /*0b20*/  FADD R18, R18, R21 ;  /* 0x0000001512127221 */ /* 0x000fe40000000000 */
[----:B-----5:R-:W-:Y:S01]  /*0b30*/  FADD R6, R24, R29 ;  /* 0x0000001d18067221 */ /* 0x020fe20000000000 */
[----:B------:R-:W-:Y:S02]  /*0b40*/  HADD2.F32 R7, -RZ, R27.H0_H0 ;  /* 0x2000001bff077230 */ /* 0x000fe40000004100 */
[----:B------:R-:W-:Y:S02]  /*0b50*/  HADD2.F32 R16, -RZ, R28.H0_H0 ;  /* 0x2000001cff107230 */ /* 0x000fe40000004100 */
[----:B------:R-:W-:Y:S01]  /*0b60*/  FFMA R25, R18, R18, R25 ;  /* 0x0000001212197223 */ /* 0x000fe20000000019 */
[----:B------:R-:W-:Y:S02]  /*0b70*/  HADD2.F32 R18, -RZ, R27.H1_H1 ;  /* 0x3000001bff127230 */ /* 0x000fe40000004100 */
[----:B------:R-:W-:Y:S01]  /*0b80*/  FADD R16, R7, R16 ;  /* 0x0000001007107221 */ /* 0x000fe20000000000 */
[----:B------:R-:W-:Y:S01]  /*0b90*/  LOP3.LUT R7, R4, R23, RZ, 0xfc, !PT ;  /* 0x0000001704077212 */ /* 0x000fe200078efcff */
[----:B------:R-:W-:Y:S01]  /*0ba0*/  FFMA R11, R6, R6, R11 ;  /* 0x00000006060b7223 */ /* 0x000fe2000000000b */
[----:B------:R-:W-:Y:S01]  /*0bb0*/  IADD3 R27, R9, 0x70, RZ ;  /* 0x00000070091b7810 */ /* 0x000fe20007ffe0ff */
[----:B------:R-:W-:-:S02]  /*0bc0*/  HADD2.F32 R21, -RZ, R28.H1_H1 ;  /* 0x3000001cff157230 */ /* 0x000fc40000004100 */
[----:B------:R-:W-:Y:S01]  /*0bd0*/  FFMA R26, R16, R16, R25 ;  /* 0x00000010101a7223 */ /* 0x000fe20000000019 */
[----:B------:R-:W-:Y:S01]  /*0be0*/  IMAD.WIDE R24, R7, 0x2, R12 ;  /* 0x0000000207187825 */ /* 0x000fe200078e020c */
[----:B------:R-:W-:-:S03]  /*0bf0*/  LOP3.LUT R27, R4, R27, RZ, 0xfc, !PT ;  /* 0x0000001b041b7212 */ /* 0x000fc600078efcff */
[----:B------:R-:W-:Y:S02]  /*0c00*/  FADD R18, R18, R21 ;  /* 0x0000001512127221 */ /* 0x000fe40000000000 */
[----:B------:R0:W5:Y:S01]  /*0c10*/  LDG.E.EL R24, desc[UR6][R24.64] ;  /* 0x0000000618187981 */ /* 0x000162000c2e1900 */
[----:B------:R-:W-:Y:S02]  /*0c20*/  HADD2.F32 R29, -RZ, R17.H0_H0 ;  /* 0x20000011ff1d7230 */ /* 0x000fe40000004100 */
[----:B------:R-:W-:Y:S02]  /*0c30*/  HADD2.F32 R6, -RZ, R19.H0_H0 ;  /* 0x20000013ff067230 */ /* 0x000fe40000004100 */
[----:B------:R-:W-:Y:S02]  /*0c40*/  HADD2.F32 R28, -RZ, R17.H1_H1 ;  /* 0x30000011ff1c7230 */ /* 0x000fe40000004100 */
[----:B------:R-:W-:Y:S02]  /*0c50*/  HADD2.F32 R19, -RZ, R19.H1_H1 ;  /* 0x30000013ff137230 */ /* 0x000fe40000004100 */
[----:B------:R-:W-:Y:S01]  /*0c60*/  FADD R29, R29, R6 ;  /* 0x000000061d1d7221 */ /* 0x000fe20000000000 */
[----:B------:R-:W-:-:S04]  /*0c70*/  IMAD.WIDE R16, R27, 0x2, R12 ;  /* 0x000000021b107825 */ /* 0x000fc800078e020c */
[----:B------:R-:W-:Y:S01]  /*0c80*/  FFMA R11, R18, R18, R11 ;  /* 0x00000012120b7223 */ /* 0x000fe2000000000b */
[----:B------:R-:W-:Y:S01]  /*0c90*/  FADD R28, R28, R19 ;  /* 0x000000131c1c7221 */ /* 0x000fe20000000000 */
[----:B0-----:R-:W-:Y:S01]  /*0ca0*/  FFMA R25, R29, R29, R26 ;  /* 0x0000001d1d197223 */ /* 0x001fe2000000001a */
[--C-:B------:R-:W-:Y:S01]  /*0cb0*/  IMAD.WIDE R18, R27, 0x2, R14.reuse ;  /* 0x000000021b127825 */ /* 0x100fe200078e020e */
[----:B------:R-:W-:Y:S01]  /*0cc0*/  IADD3 R26, R9, 0x78, RZ ;  /* 0x00000078091a7810 */ /* 0x000fe20007ffe0ff */
[----:B------:R0:W5:Y:S02]  /*0cd0*/  LDG.E.EL R23, desc[UR6][R16.64] ;  /* 0x0000000610177981 */ /* 0x000164000c2e1900 */
[----:B------:R-:W-:Y:S02]  /*0ce0*/  IMAD.WIDE R6, R7, 0x2, R14 ;  /* 0x0000000207067825 */ /* 0x000fe400078e020e */
[----:B------:R-:W5:Y:S04]  /*0cf0*/  LDG.E.EL R18, desc[UR6][R18.64] ;  /* 0x0000000612127981 */ /* 0x000f68000c2e1900 */
[----:B------:R1:W5:Y:S01]  /*0d00*/  LDG.E.EL R21, desc[UR6][R6.64] ;  /* 0x0000000606157981 */ /* 0x000362000c2e1900 */
[----:B0-----:R-:W-:Y:S01]  /*0d10*/  LOP3.LUT R17, R4, R26, RZ, 0xfc, !PT ;  /* 0x0000001a04117212 */ /* 0x001fe200078efcff */
[----:B------:R-:W-:-:S04]  /*0d20*/  FFMA R26, R28, R28, R11 ;  /* 0x0000001c1c1a7223 */ /* 0x000fc8000000000b */
[----:B-1----:R-:W-:-:S04]  /*0d30*/  IMAD.WIDE R6, R17, 0x2, R12 ;  /* 0x0000000211067825 */ /* 0x002fc800078e020c */
[----:B--2---:R-:W-:Y:S02]  /*0d40*/  HADD2.F32 R27, -RZ, R20.H0_H0 ;  /* 0x20000014ff1b7230 */ /* 0x004fe40000004100 */
[----:B---3--:R-:W-:Y:S02]  /*0d50*/  HADD2.F32 R29, -RZ, R10.H0_H0 ;  /* 0x2000000aff1d7230 */ /* 0x008fe40000004100 */
[----:B------:R-:W-:-:S03]  /*0d60*/  HADD2.F32 R10, -RZ, R10.H1_H1 ;  /* 0x3000000aff0a7230 */ /* 0x000fc60000004100 */
[----:B------:R-:W-:Y:S01]  /*0d70*/  FADD R28, R27, R29 ;  /* 0x0000001d1b1c7221 */ /* 0x000fe20000000000 */
[----:B------:R-:W-:Y:S01]  /*0d80*/  HADD2.F32 R29, -RZ, R20.H1_H1 ;  /* 0x30000014ff1d7230 */ /* 0x000fe20000004100 */
[----:B------:R-:W-:Y:S01]  /*0d90*/  IADD3 R27, R9, 0x80, RZ ;  /* 0x00000080091b7810 */ /* 0x000fe20007ffe0ff */
[----:B------:R0:W2:Y:S03]  /*0da0*/  LDG.E.EL R20, desc[UR6][R6.64] ;  /* 0x0000000606147981 */ /* 0x0000a6000c2e1900 */
[----:B------:R-:W-:Y:S01]  /*0db0*/  LOP3.LUT R27, R4, R27, RZ, 0xfc, !PT ;  /* 0x0000001b041b7212 */ /* 0x000fe200078efcff */
[----:B------:R-:W-:Y:S01]  /*0dc0*/  FADD R29, R29, R10 ;  /* 0x0000000a1d1d7221 */ /* 0x000fe20000000000 */
[----:B------:R-:W-:Y:S01]  /*0dd0*/  IMAD.WIDE R10, R17, 0x2, R14 ;  /* 0x00000002110a7825 */ /* 0x000fe200078e020e */
[----:B------:R-:W-:-:S03]  /*0de0*/  IADD3 R9, R9, 0x88, RZ ;  /* 0x0000008809097810 */ /* 0x000fc60007ffe0ff */
[----:B------:R-:W-:Y:S01]  /*0df0*/  FFMA R25, R28, R28, R25 ;  /* 0x0000001c1c197223 */ /* 0x000fe20000000019 */
[----:B------:R-:W-:Y:S01]  /*0e00*/  FFMA R28, R29, R29, R26 ;  /* 0x0000001d1d1c7223 */ /* 0x000fe2000000001a */
[C---:B------:R-:W-:Y:S01]  /*0e10*/  IMAD.WIDE R16, R27.reuse, 0x2, R12 ;  /* 0x000000021b107825 */ /* 0x040fe200078e020c */
[----:B------:R1:W3:Y:S03]  /*0e20*/  LDG.E.EL R19, desc[UR6][R10.64] ;  /* 0x000000060a137981 */ /* 0x0002e6000c2e1900 */
[----:B------:R-:W-:Y:S02]  /*0e30*/  IMAD.WIDE R26, R27, 0x2, R14 ;  /* 0x000000021b1a7825 */ /* 0x000fe400078e020e */
[----:B------:R1:W3:Y:S02]  /*0e40*/  LDG.E.EL R16, desc[UR6][R16.64] ;  /* 0x0000000610107981 */ /* 0x0002e4000c2e1900 */
[----:B----4-:R-:W-:-:S02]  /*0e50*/  HADD2.F32 R29, -RZ, R22.H0_H0 ;  /* 0x20000016ff1d7230 */ /* 0x010fc40000004100 */
[----:B0-----:R-:W-:Y:S01]  /*0e60*/  HADD2.F32 R6, -RZ, R8.H0_H0 ;  /* 0x20000008ff067230 */ /* 0x001fe20000004100 */
[----:B-1----:R-:W-:Y:S01]  /*0e70*/  LOP3.LUT R11, R4, R9, RZ, 0xfc, !PT ;  /* 0x00000009040b7212 */ /* 0x002fe200078efcff */
[----:B------:R-:W4:Y:S03]  /*0e80*/  LDG.E.EL R26, desc[UR6][R26.64] ;  /* 0x000000061a1a7981 */ /* 0x000f26000c2e1900 */
[----:B------:R-:W-:Y:S01]  /*0e90*/  FADD R29, R29, R6 ;  /* 0x000000061d1d7221 */ /* 0x000fe20000000000 */
[----:B------:R-:W-:-:S04]  /*0ea0*/  IMAD.WIDE R6, R11, 0x2, R12 ;  /* 0x000000020b067825 */ /* 0x000fc800078e020c */
[----:B------:R-:W-:Y:S02]  /*0eb0*/  IMAD.WIDE R10, R11, 0x2, R14 ;  /* 0x000000020b0a7825 */ /* 0x000fe400078e020e */
[----:B------:R0:W4:Y:S04]  /*0ec0*/  LDG.E.EL R6, desc[UR6][R6.64] ;  /* 0x0000000606067981 */ /* 0x000128000c2e1900 */
[----:B------:R1:W4:Y:S01]  /*0ed0*/  LDG.E.EL R10, desc[UR6][R10.64] ;  /* 0x000000060a0a7981 */ /* 0x000322000c2e1900 */
[----:B------:R-:W-:Y:S02]  /*0ee0*/  HADD2.F32 R22, -RZ, R22.H1_H1 ;  /* 0x30000016ff167230 */ /* 0x000fe40000004100 */
[----:B------:R-:W-:Y:S02]  /*0ef0*/  HADD2.F32 R17, -RZ, R8.H1_H1 ;  /* 0x30000008ff117230 */ /* 0x000fe40000004100 */
[----:B------:R-:W-:-:S03]  /*0f00*/  FFMA R25, R29, R29, R25 ;  /* 0x0000001d1d197223 */ /* 0x000fc60000000019 */
[----:B------:R-:W-:-:S04]  /*0f10*/  FADD R17, R22, R17 ;  /* 0x0000001116117221 */ /* 0x000fc80000000000 */
[----:B------:R-:W-:Y:S01]  /*0f20*/  FFMA R28, R17, R17, R28 ;  /* 0x00000011111c7223 */ /* 0x000fe2000000001c */
[----:B------:R-:W-:Y:S01]  /*0f30*/  ISETP.GE.U32.AND P0, PT, R9, 0xff8, PT ;  /* 0x00000ff80900780c */ /* 0x000fe20003f06070 */
[----:B-----5:R-:W-:Y:S02]  /*0f40*/  HADD2.F32 R8, -RZ, R24.H0_H0 ;  /* 0x20000018ff087230 */ /* 0x020fe40000004100 */
[----:B------:R-:W-:Y:S02]  /*0f50*/  HADD2.F32 R24, -RZ, R24.H1_H1 ;  /* 0x30000018ff187230 */ /* 0x000fe40000004100 */
[----:B0-----:R-:W-:Y:S02]  /*0f60*/  HADD2.F32 R7, -RZ, R23.H0_H0 ;  /* 0x20000017ff077230 */ /* 0x001fe40000004100 */
[----:B------:R-:W-:Y:S02]  /*0f70*/  HADD2.F32 R22, -RZ, R18.H0_H0 ;  /* 0x20000012ff167230 */ /* 0x000fe40000004100 */
[----:B------:R-:W-:-:S02]  /*0f80*/  HADD2.F32 R27, -RZ, R21.H0_H0 ;  /* 0x20000015ff1b7230 */ /* 0x000fc40000004100 */
[----:B------:R-:W-:-:S03]  /*0f90*/  HADD2.F32 R21, -RZ, R21.H1_H1 ;  /* 0x30000015ff157230 */ /* 0x000fc60000004100 */
[----:B------:R-:W-:Y:S01]  /*0fa0*/  FADD R8, R8, R27 ;  /* 0x0000001b08087221 */ /* 0x000fe20000000000 */
[----:B------:R-:W-:Y:S01]  /*0fb0*/  FADD R22, R7, R22 ;  /* 0x0000001607167221 */ /* 0x000fe20000000000 */
[----:B------:R-:W-:Y:S02]  /*0fc0*/  HADD2.F32 R23, -RZ, R23.H1_H1 ;  /* 0x30000017ff177230 */ /* 0x000fe40000004100 */
[----:B------:R-:W-:Y:S01]  /*0fd0*/  FFMA R25, R8, R8, R25 ;  /* 0x0000000808197223 */ /* 0x000fe20000000019 */
[----:B------:R-:W-:Y:S02]  /*0fe0*/  HADD2.F32 R18, -RZ, R18.H1_H1 ;  /* 0x30000012ff127230 */ /* 0x000fe40000004100 */
[----:B------:R-:W-:-:S03]  /*0ff0*/  FADD R21, R24, R21 ;  /* 0x0000001518157221 */ /* 0x000fc60000000000 */
[----:B------:R-:W-:Y:S01]  /*1000*/  FADD R23, R23, R18 ;  /* 0x0000001217177221 */ /* 0x000fe20000000000 */
[----:B------:R-:W-:Y:S01]  /*1010*/  FFMA R28, R21, R21, R28 ;  /* 0x00000015151c7223 */ /* 0x000fe2000000001c */
[----:B------:R-:W-:-:S03]  /*1020*/  FFMA R25, R22, R22, R25 ;  /* 0x0000001616197223 */ /* 0x000fc60000000019 */
[----:B------:R-:W-:Y:S01]  /*1030*/  FFMA R28, R23, R23, R28 ;  /* 0x00000017171c7223 */ /* 0x000fe2000000001c */
[----:B--2---:R-:W-:Y:S02]  /*1040*/  HADD2.F32 R7, -RZ, R20.H0_H0 ;  /* 0x20000014ff077230 */ /* 0x004fe40000004100 */
[----:B------:R-:W-:Y:S02]  /*1050*/  HADD2.F32 R20, -RZ, R20.H1_H1 ;  /* 0x30000014ff147230 */ /* 0x000fe40000004100 */
[----:B---3--:R-:W-:Y:S02]  /*1060*/  HADD2.F32 R8, -RZ, R19.H0_H0 ;  /* 0x20000013ff087230 */ /* 0x008fe40000004100 */
[----:B------:R-:W-:-:S03]  /*1070*/  HADD2.F32 R19, -RZ, R19.H1_H1 ;  /* 0x30000013ff137230 */ /* 0x000fc60000004100 */
[----:B------:R-:W-:Y:S01]  /*1080*/  FADD R8, R7, R8 ;  /* 0x0000000807087221 */ /* 0x000fe20000000000 */
[----:B------:R-:W-:Y:S02]  /*1090*/  HADD2.F32 R7, -RZ, R16.H0_H0 ;  /* 0x20000010ff077230 */ /* 0x000fe40000004100 */
[----:B------:R-:W-:Y:S02]  /*10a0*/  HADD2.F32 R16, -RZ, R16.H1_H1 ;  /* 0x30000010ff107230 */ /* 0x000fe40000004100 */
[----:B----4-:R-:W-:Y:S02]  /*10b0*/  HADD2.F32 R18, -RZ, R26.H0_H0 ;  /* 0x2000001aff127230 */ /* 0x010fe40000004100 */
[----:B-1----:R-:W-:Y:S02]  /*10c0*/  HADD2.F32 R11, -RZ, R26.H1_H1 ;  /* 0x3000001aff0b7230 */ /* 0x002fe40000004100 */
[----:B------:R-:W-:Y:S01]  /*10d0*/  FADD R19, R20, R19 ;  /* 0x0000001314137221 */ /* 0x000fe20000000000 */
[----:B------:R-:W-:Y:S01]  /*10e0*/  FFMA R25, R8, R8, R25 ;  /* 0x0000000808197223 */ /* 0x000fe20000000019 */
[----:B------:R-:W-:Y:S01]  /*10f0*/  FADD R18, R7, R18 ;  /* 0x0000001207127221 */ /* 0x000fe20000000000 */
[----:B------:R-:W-:Y:S01]  /*1100*/  FADD R17, R16, R11 ;  /* 0x0000000b10117221 */ /* 0x000fe20000000000 */
[----:B------:R-:W-:Y:S01]  /*1110*/  FFMA R28, R19, R19, R28 ;  /* 0x00000013131c7223 */ /* 0x000fe2000000001c */
[----:B------:R-:W-:-:S02]  /*1120*/  HADD2.F32 R7, -RZ, R6.H0_H0 ;  /* 0x20000006ff077230 */ /* 0x000fc40000004100 */
[----:B------:R-:W-:Y:S02]  /*1130*/  HADD2.F32 R6, -RZ, R6.H1_H1 ;  /* 0x30000006ff067230 */ /* 0x000fe40000004100 */
[----:B------:R-:W-:Y:S02]  /*1140*/  HADD2.F32 R8, -RZ, R10.H0_H0 ;  /* 0x2000000aff087230 */ /* 0x000fe40000004100 */
[----:B------:R-:W-:Y:S02]  /*1150*/  HADD2.F32 R11, -RZ, R10.H1_H1 ;  /* 0x3000000aff0b7230 */ /* 0x000fe40000004100 */
[----:B------:R-:W-:Y:S01]  /*1160*/  FFMA R18, R18, R18, R25 ;  /* 0x0000001212127223 */ /* 0x000fe20000000019 */
[----:B------:R-:W-:Y:S01]  /*1170*/  FFMA R17, R17, R17, R28 ;  /* 0x0000001111117223 */ /* 0x000fe2000000001c */
[----:B------:R-:W-:Y:S01]  /*1180*/  FADD R7, R7, R8 ;  /* 0x0000000807077221 */ /* 0x000fe20000000000 */
[----:B------:R-:W-:-:S03]  /*1190*/  FADD R6, R6, R11 ;  /* 0x0000000b06067221 */ /* 0x000fc60000000000 */
[----:B------:R-:W-:Y:S01]  /*11a0*/  FFMA R25, R7, R7, R18 ;  /* 0x0000000707197223 */ /* 0x000fe20000000012 */
[----:B------:R-:W-:Y:S01]  /*11b0*/  FFMA R6, R6, R6, R17 ;  /* 0x0000000606067223 */ /* 0x000fe20000000011 */
[----:B------:R-:W-:Y:S06]  /*11c0*/  @!P0 BRA `(.L_x_1) ;  /* 0xfffffff000408947 */ /* 0x000fec000383ffff */
[----:B------:R-:W-:-:S07]  /*11d0*/  FADD R6, R25, R6 ;  /* 0x0000000619067221 */ /* 0x000fce0000000000 */
.L_x_0:
[----:B------:R-:W-:Y:S05]  /*11e0*/  WARPSYNC.ALL ;  /* 0x0000000000007948 */ /* 0x000fea0003800000 */
[----:B------:R-:W1:Y:S01]  /*11f0*/  SHFL.BFLY PT, R7, R6, 0x2, 0x1f ;  /* 0x0c401f0006077f89 */ /* 0x000e6200000e0000 */
[----:B------:R-:W2:Y:S01]  /*1200*/  S2UR UR5, SR_CgaCtaId ;  /* 0x00000000000579c3 */ /* 0x000ea20000008800 */
[----:B------:R-:W-:Y:S02]  /*1210*/  MOV R17, 0x39800000 ;  /* 0x3980000000117802 */ /* 0x000fe40000000f00 */
[----:B------:R-:W-:-:S04]  /*1220*/  LOP3.LUT P0, RZ, R0, 0x30, RZ, 0xc0, !PT ;  /* 0x0000003000ff7812 */ /* 0x000fc8000780c0ff */
[----:B------:R-:W-:Y:S01]  /*1230*/  ISETP.LT.AND P0, PT, R5, UR8, !P0 ;  /* 0x0000000805007c0c */ /* 0x000fe2000c701270 */
[----:B------:R-:W3:Y:S08]  /*1240*/  LDC.64 R14, c[0x0][0x210] ;  /* 0x00008400ff0e7b82 */ /* 0x000ef00000000a00 */
[----:B------:R-:W4:Y:S01]  /*1250*/  LDC.64 R10, c[0x0][0x228] ;  /* 0x00008a00ff0a7b82 */ /* 0x000f220000000a00 */
[----:B-1----:R-:W-:-:S05]  /*1260*/  FADD R7, R7, R6 ;  /* 0x0000000607077221 */ /* 0x002fca0000000000 */
[----:B------:R-:W1:Y:S01]  /*1270*/  SHFL.BFLY PT, R8, R7, 0x1, 0x1f ;  /* 0x0c201f0007087f89 */ /* 0x000e6200000e0000 */
[----:B------:R-:W-:Y:S02]  /*1280*/  UMOV UR4, 0x400 ;  /* 0x0000040000047882 */ /* 0x000fe40000000000 */
[----:B--2---:R-:W-:Y:S01]  /*1290*/  UPRMT UR4, UR5, 0x654, UR4 ;  /* 0x0000065405047896 */ /* 0x004fe20008000004 */
[----:B---3--:R-:W-:Y:S01]  /*12a0*/  IMAD.WIDE R14, R5, 0x4, R14 ;  /* 0x00000004050e7825 */ /* 0x008fe200078e020e */
[----:B------:R-:W-:-:S04]  /*12b0*/  LOP3.LUT R5, R0, 0x3, RZ, 0xc0, !PT ;  /* 0x0000000300057812 */ /* 0x000fc800078ec0ff */
[----:B------:R-:W-:Y:S01]  /*12c0*/  LEA R9, R2, UR4, 0x2 ;  /* 0x0000000402097c11 */ /* 0x000fe2000f8e10ff */
[----:B----4-:R-:W-:Y:S01]  /*12d0*/  IMAD.WIDE.U32 R10, R5, 0x4, R10 ;  /* 0x00000004050a7825 */ /* 0x010fe200078e000a */
[----:B------:R-:W-:-:S03]  /*12e0*/  MOV R5, 0xfffffff8 ;  /* 0xfffffff800057802 */ /* 0x000fc60000000f00 */
[----:B-1----:R-:W-:Y:S01]  /*12f0*/  FADD R12, R7, R8 ;  /* 0x00000008070c7221 */ /* 0x002fe20000000000 */
[----:B------:R-:W-:Y:S01]  /*1300*/  LEA R8, R3, UR4, 0x2 ;  /* 0x0000000403087c11 */ /* 0x000fe2000f8e10ff */
[----:B------:R-:W1:Y:S02]  /*1310*/  LDC.64 R6, c[0x0][0x220] ;  /* 0x00008800ff067b82 */ /* 0x000e640000000a00 */
[-C--:B------:R-:W-:Y:S01]  /*1320*/  FFMA R0, R12, R17.reuse, 9.9999997473787516356e-06 ;  /* 0x3727c5ac0c007423 */ /* 0x080fe20000000011 */
[----:B------:R2:W-:Y:S05]  /*1330*/  STS [R9], R12 ;  /* 0x0000000c09007388 */ /* 0x0005ea0000000800 */
[----:B------:R-:W-:Y:S08]  /*1340*/  BAR.SYNC.DEFER_BLOCKING 0x0 ;  /* 0x0000000000007b1d */ /* 0x000ff00000010000 */
[----:B------:R-:W1:Y:S01]  /*1350*/  LDC.64 R2, c[0x0][0x218] ;  /* 0x00008600ff027b82 */ /* 0x000e620000000a00 */
[----:B------:R-:W-:Y:S01]  /*1360*/  MUFU.RSQ R0, R0 ;  /* 0x0000000000007308 */ /* 0x000fe20000001400 */
[----:B--2---:R-:W-:Y:S01]  /*1370*/  MOV R12, 0xffffffff ;  /* 0xffffffff000c7802 */ /* 0x004fe20000000f00 */
[----:B------:R-:W2:Y:S02]  /*1380*/  LDS R8, [R8] ;  /* 0x0000000008087984 */ /* 0x000ea40000000800 */
[----:B--2---:R-:W-:-:S03]  /*1390*/  FFMA R13, R8, R17, 9.9999997473787516356e-06 ;  /* 0x3727c5ac080d7423 */ /* 0x004fc60000000011 */
[----:B------:R-:W1:Y:S03]  /*13a0*/  LDC.64 R8, c[0x0][0x230] ;  /* 0x00008c00ff087b82 */ /* 0x000e660000000a00 */
[----:B------:R-:W2:Y:S05]  /*13b0*/  MUFU.RSQ R13, R13 ;  /* 0x0000000d000d7308 */ /* 0x000eaa0000001400 */
[----:B------:R-:W-:Y:S06]  /*13c0*/  BAR.SYNC.DEFER_BLOCKING 0x0 ;  /* 0x0000000000007b1d */ /* 0x000fec0000010000 */
[----:B-12---:R4:W-:Y:S02]  /*13d0*/  @P0 STG.E desc[UR6][R14.64], R13 ;  /* 0x0000000d0e000986 */ /* 0x0069e4000c101906 */
.L_x_2:
[----:B------:R-:W-:Y:S02]  /*13e0*/  IADD3 R5, P0, R5, 0x8, RZ ;  /* 0x0000000805057810 */ /* 0x000fe40007f1e0ff */
[----:B------:R-:W-:Y:S01]  /*13f0*/  CS2R R18, SRZ ;  /* 0x0000000000127805 */ /* 0x000fe2000001ff00 */
[----:B-1----:R1:W2:Y:S01]  /*1400*/  LDG.E.EL R22, desc[UR6][R10.64] ;  /* 0x000000060a167981 */ /* 0x0022a2000c2e1900 */
[----:B----4-:R-:W-:-:S05]  /*1410*/  LOP3.LUT R13, R4, R5, RZ, 0xfc, !PT ;  /* 0x00000005040d7212 */ /* 0x010fca00078efcff */
[----:B------:R-:W-:-:S04]  /*1420*/  IMAD.WIDE R14, R13, 0x2, R2 ;  /* 0x000000020d0e7825 */ /* 0x000fc800078e0202 */
[----:B------:R-:W-:Y:S01]  /*1430*/  IMAD.WIDE R16, R13, 0x2, R6 ;  /* 0x000000020d107825 */ /* 0x000fe200078e0206 */
[----:B------:R2:W3:Y:S04]  /*1440*/  @!P1 LDG.E.EF R18, desc[UR6][R14.64] ;  /* 0x000000060e129981 */ /* 0x0004e8000c0e1900 */
[----:B------:R-:W4:Y:S01]  /*1450*/  @!P1 LDG.E.EF R19, desc[UR6][R16.64] ;  /* 0x0000000610139981 */ /* 0x000f22000c0e1900 */
[----:B------:R-:W-:Y:S02]  /*1460*/  IADD3.X R12, RZ, R12, RZ, P0, !PT ;  /* 0x0000000cff0c7210 */ /* 0x000fe400007fe4ff */
[----:B------:R-:W-:-:S04]  /*1470*/  ISETP.GE.U32.AND P0, PT, R5, 0xff8, PT ;  /* 0x00000ff80500780c */ /* 0x000fc80003f06070 */
[----:B------:R-:W-:Y:S02]  /*1480*/  ISETP.GE.U32.AND.EX P0, PT, R12, RZ, PT, P0 ;  /* 0x000000ff0c00720c */ /* 0x000fe40003f06100 */
[----:B-1----:R-:W-:-:S04]  /*1490*/  IADD3 R10, P2, R10, 0x10, RZ ;  /* 0x000000100a0a7810 */ /* 0x002fc80007f5e0ff */
[----:B------:R-:W-:Y:S01]  /*14a0*/  IADD3.X R11, RZ, R11, RZ, P2, !PT ;  /* 0x0000000bff0b7210 */ /* 0x000fe200017fe4ff */
[----:B--2---:R-:W-:Y:S02]  /*14b0*/  HADD2.F32 R14, -RZ, R22.H0_H0 ;  /* 0x20000016ff0e7230 */ /* 0x004fe40000004100 */
[----:B---3--:R-:W-:Y:S02]  /*14c0*/  HADD2.F32 R20, -RZ, R18.H1_H1 ;  /* 0x30000012ff147230 */ /* 0x008fe40000004100 */
[----:B------:R-:W-:Y:S02]  /*14d0*/  HADD2.F32 R18, -RZ, R18.H0_H0 ;  /* 0x20000012ff127230 */ /* 0x000fe40000004100 */
[----:B----4-:R-:W-:Y:S02]  /*14e0*/  HADD2.F32 R21, -RZ, R19.H0_H0 ;  /* 0x20000013ff157230 */ /* 0x010fe40000004100 */
[----:B------:R-:W-:-:S03]  /*14f0*/  HADD2.F32 R19, -RZ, R19.H1_H1 ;  /* 0x30000013ff137230 */ /* 0x000fc60000004100 */
[----:B------:R-:W-:Y:S02]  /*1500*/  FADD R21, R18, R21 ;  /* 0x0000001512157221 */ /* 0x000fe40000000000 */
[----:B------:R-:W-:Y:S01]  /*1510*/  FADD R19, R20, R19 ;  /* 0x0000001314137221 */ /* 0x000fe20000000000 */
[----:B------:R-:W-:Y:S02]  /*1520*/  HADD2.F32 R18, -RZ, R22.H1_H1 ;  /* 0x30000016ff127230 */ /* 0x000fe40000004100 */
[C---:B------:R-:W-:Y:S01]  /*1530*/  FMUL R21, R0.reuse, R21 ;  /* 0x0000001500157220 */ /* 0x040fe20000400000 */
[----:B------:R-:W-:-:S03]  /*1540*/  FMUL R19, R0, R19 ;  /* 0x0000001300137220 */ /* 0x000fc60000400000 */
[----:B------:R-:W-:Y:S01]  /*1550*/  FMUL R21, R14, R21 ;  /* 0x000000150e157220 */ /* 0x000fe20000400000 */
[----:B------:R-:W-:Y:S01]  /*1560*/  FMUL R18, R18, R19 ;  /* 0x0000001312127220 */ /* 0x000fe20000400000 */
[----:B------:R-:W-:-:S04]  /*1570*/  IMAD.WIDE R14, R13, 0x2, R8 ;  /* 0x000000020d0e7825 */ /* 0x000fc800078e0208 */
[----:B------:R-:W-:-:S05]  /*1580*/  F2FP.F16.F32.PACK_AB R21, R18, R21 ;  /* 0x000000151215723e */ /* 0x000fca00000000ff */
[----:B------:R1:W-:Y:S01]  /*1590*/  @!P1 STG.E desc[UR6][R14.64], R21 ;  /* 0x000000150e009986 */ /* 0x0003e2000c101906 */
[----:B------:R-:W-:Y:S05]  /*15a0*/  @!P0 BRA `(.L_x_2) ;  /* 0xfffffffc008c8947 */ /* 0x000fea000383ffff */
[----:B------:R-:W-:Y:S05]  /*15b0*/  EXIT ;  /* 0x000000000000794d */ /* 0x000fea0003800000 */
.L_x_3:
[----:B------:R-:W-:-:S00]  /*15c0*/  BRA `(.L_x_3) ;  /* 0xfffffffc00fc7947 */ /* 0x000fc0000383ffff */
[----:B------:R-:W-:-:S00]  /*15d0*/  NOP ;  /* 0x0000000000007918 */ /* 0x000fc00000000000 */
        /* <DEDUP_REMOVED lines=10> */
.L_x_4:


//--------------------- .nv.global.init           --------------------------
	.section	.nv.global.init,"aw",@progbits
.nv.global.init:
	.type		_$_str,@object
	.size		_$_str,(.L_0 - _$_str)
_$_str:
        /*0000*/ 	.byte	0x5f, 0x5f, 0x43, 0x55, 0x44, 0x41, 0x5f, 0x46, 0x54, 0x5a, 0x00
.L_0:


//--------------------- .nv.shared.triton_red_fused__to_copy_add_mean_mul_pow_rsqrt_6 --------------------------
	.section	.nv.shared.triton_red_fused__to_copy_add_mean_mul_pow_rsqrt_6,"aw",@nobits
	.sectionflags	@""
	.align	16
	.zero		1024


//--------------------- .nv.constant0.triton_red_fused__to_copy_add_mean_mul_pow_rsqrt_6 --------------------------
	.section	.nv.constant0.triton_red_fused__to_copy_add_mean_mul_pow_rsqrt_6,"a",@progbits
	.sectionflags	@""
	.align	4
.nv.constant0.triton_red_fused__to_copy_add_mean_mul_pow_rsqrt_6:
	.zero		584
